//
// Generated by NVIDIA NVVM Compiler
//
// Compiler Build ID: CL-36424714
// Cuda compilation tools, release 13.0, V13.0.88
// Based on NVVM 20.0.0
//

.version 9.0
.target sm_100
.address_size 64

	// .globl	_Z11warp_affinePhiiPfiihS0_

.visible .entry _Z11warp_affinePhiiPfiihS0_(
	.param .u64 .ptr .align 1 _Z11warp_affinePhiiPfiihS0__param_0,
	.param .u32 _Z11warp_affinePhiiPfiihS0__param_1,
	.param .u32 _Z11warp_affinePhiiPfiihS0__param_2,
	.param .u64 .ptr .align 1 _Z11warp_affinePhiiPfiihS0__param_3,
	.param .u32 _Z11warp_affinePhiiPfiihS0__param_4,
	.param .u32 _Z11warp_affinePhiiPfiihS0__param_5,
	.param .u8 _Z11warp_affinePhiiPfiihS0__param_6,
	.param .u64 .ptr .align 1 _Z11warp_affinePhiiPfiihS0__param_7
)
{
	.reg .pred 	%p<13>;
	.reg .b16 	%rs<14>;
	.reg .b32 	%r<35>;
	.reg .b32 	%f<63>;
	.reg .b64 	%rd<23>;

	ld.param.u64 	%rd1, [_Z11warp_affinePhiiPfiihS0__param_0];
	ld.param.u32 	%r3, [_Z11warp_affinePhiiPfiihS0__param_1];
	ld.param.u32 	%r4, [_Z11warp_affinePhiiPfiihS0__param_2];
	ld.param.u64 	%rd2, [_Z11warp_affinePhiiPfiihS0__param_3];
	ld.param.u32 	%r5, [_Z11warp_affinePhiiPfiihS0__param_4];
	ld.param.u32 	%r7, [_Z11warp_affinePhiiPfiihS0__param_5];
	ld.param.u8 	%rs1, [_Z11warp_affinePhiiPfiihS0__param_6];
	ld.param.u64 	%rd3, [_Z11warp_affinePhiiPfiihS0__param_7];
	mov.u32 	%r8, %ctaid.x;
	mov.u32 	%r9, %ntid.x;
	mov.u32 	%r10, %tid.x;
	mad.lo.s32 	%r1, %r8, %r9, %r10;
	mov.u32 	%r11, %ctaid.y;
	mov.u32 	%r12, %ntid.y;
	mov.u32 	%r13, %tid.y;
	mad.lo.s32 	%r14, %r11, %r12, %r13;
	setp.ge.s32 	%p1, %r1, %r5;
	setp.ge.s32 	%p2, %r14, %r7;
	or.pred  	%p3, %p1, %p2;
	@%p3 bra 	$L__BB0_4;
	cvta.to.global.u64 	%rd4, %rd3;
	ld.global.f32 	%f10, [%rd4];
	cvt.rn.f32.s32 	%f11, %r1;
	ld.global.f32 	%f12, [%rd4+4];
	cvt.rn.f32.u32 	%f13, %r14;
	mul.f32 	%f14, %f12, %f13;
	fma.rn.f32 	%f15, %f10, %f11, %f14;
	ld.global.f32 	%f16, [%rd4+8];
	add.f32 	%f1, %f16, %f15;
	ld.global.f32 	%f17, [%rd4+12];
	ld.global.f32 	%f18, [%rd4+16];
	mul.f32 	%f19, %f18, %f13;
	fma.rn.f32 	%f20, %f17, %f11, %f19;
	ld.global.f32 	%f21, [%rd4+20];
	add.f32 	%f2, %f21, %f20;
	cvt.rn.f32.u16 	%f60, %rs1;
	setp.ge.f32 	%p4, %f1, 0f00000000;
	cvt.rn.f32.s32 	%f22, %r3;
	setp.lt.f32 	%p5, %f1, %f22;
	and.pred  	%p6, %p4, %p5;
	setp.ge.f32 	%p7, %f2, 0f00000000;
	cvt.rn.f32.s32 	%f23, %r4;
	setp.lt.f32 	%p8, %f2, %f23;
	and.pred  	%p9, %p7, %p8;
	and.pred  	%p11, %p6, %p9;
	not.pred 	%p12, %p11;
	mov.f32 	%f61, %f60;
	mov.f32 	%f62, %f60;
	@%p12 bra 	$L__BB0_3;
	cvta.to.global.u64 	%rd5, %rd1;
	cvt.rmi.s32.f32 	%r15, %f1;
	cvt.rmi.s32.f32 	%r16, %f2;
	add.s32 	%r17, %r15, 1;
	add.s32 	%r18, %r3, -1;
	min.s32 	%r19, %r17, %r18;
	add.s32 	%r20, %r16, 1;
	add.s32 	%r21, %r4, -1;
	min.s32 	%r22, %r20, %r21;
	cvt.rn.f32.s32 	%f24, %r15;
	sub.f32 	%f25, %f1, %f24;
	cvt.rn.f32.s32 	%f26, %r16;
	sub.f32 	%f27, %f2, %f26;
	cvt.rn.f32.s32 	%f28, %r19;
	sub.f32 	%f29, %f28, %f1;
	cvt.rn.f32.s32 	%f30, %r22;
	sub.f32 	%f31, %f30, %f2;
	mul.f32 	%f32, %f29, %f31;
	mul.f32 	%f33, %f25, %f31;
	mul.f32 	%f34, %f29, %f27;
	mul.f32 	%f35, %f25, %f27;
	mul.lo.s32 	%r23, %r16, %r3;
	add.s32 	%r24, %r23, %r15;
	mul.lo.s32 	%r25, %r24, 3;
	cvt.s64.s32 	%rd6, %r25;
	add.s64 	%rd7, %rd5, %rd6;
	add.s32 	%r26, %r23, %r19;
	mul.lo.s32 	%r27, %r26, 3;
	cvt.s64.s32 	%rd8, %r27;
	add.s64 	%rd9, %rd5, %rd8;
	mul.lo.s32 	%r28, %r22, %r3;
	add.s32 	%r29, %r28, %r15;
	mul.lo.s32 	%r30, %r29, 3;
	cvt.s64.s32 	%rd10, %r30;
	add.s64 	%rd11, %rd5, %rd10;
	add.s32 	%r31, %r28, %r19;
	mul.lo.s32 	%r32, %r31, 3;
	cvt.s64.s32 	%rd12, %r32;
	add.s64 	%rd13, %rd5, %rd12;
	ld.global.u8 	%rs2, [%rd7];
	cvt.rn.f32.u16 	%f36, %rs2;
	ld.global.u8 	%rs3, [%rd9];
	cvt.rn.f32.u16 	%f37, %rs3;
	mul.f32 	%f38, %f33, %f37;
	fma.rn.f32 	%f39, %f32, %f36, %f38;
	ld.global.u8 	%rs4, [%rd11];
	cvt.rn.f32.u16 	%f40, %rs4;
	fma.rn.f32 	%f41, %f34, %f40, %f39;
	ld.global.u8 	%rs5, [%rd13];
	cvt.rn.f32.u16 	%f42, %rs5;
	fma.rn.f32 	%f60, %f35, %f42, %f41;
	ld.global.u8 	%rs6, [%rd7+1];
	cvt.rn.f32.u16 	%f43, %rs6;
	ld.global.u8 	%rs7, [%rd9+1];
	cvt.rn.f32.u16 	%f44, %rs7;
	mul.f32 	%f45, %f33, %f44;
	fma.rn.f32 	%f46, %f32, %f43, %f45;
	ld.global.u8 	%rs8, [%rd11+1];
	cvt.rn.f32.u16 	%f47, %rs8;
	fma.rn.f32 	%f48, %f34, %f47, %f46;
	ld.global.u8 	%rs9, [%rd13+1];
	cvt.rn.f32.u16 	%f49, %rs9;
	fma.rn.f32 	%f61, %f35, %f49, %f48;
	ld.global.u8 	%rs10, [%rd7+2];
	cvt.rn.f32.u16 	%f50, %rs10;
	ld.global.u8 	%rs11, [%rd9+2];
	cvt.rn.f32.u16 	%f51, %rs11;
	mul.f32 	%f52, %f33, %f51;
	fma.rn.f32 	%f53, %f32, %f50, %f52;
	ld.global.u8 	%rs12, [%rd11+2];
	cvt.rn.f32.u16 	%f54, %rs12;
	fma.rn.f32 	%f55, %f34, %f54, %f53;
	ld.global.u8 	%rs13, [%rd13+2];
	cvt.rn.f32.u16 	%f56, %rs13;
	fma.rn.f32 	%f62, %f35, %f56, %f55;
$L__BB0_3:
	mul.lo.s32 	%r33, %r7, %r5;
	mul.lo.s32 	%r34, %r5, %r14;
	cvt.s64.s32 	%rd14, %r34;
	cvt.s64.s32 	%rd15, %r1;
	add.s64 	%rd16, %rd14, %rd15;
	cvta.to.global.u64 	%rd17, %rd2;
	shl.b64 	%rd18, %rd16, 2;
	add.s64 	%rd19, %rd17, %rd18;
	mul.wide.s32 	%rd20, %r33, 4;
	add.s64 	%rd21, %rd19, %rd20;
	add.s64 	%rd22, %rd21, %rd20;
	div.rn.f32 	%f57, %f62, 0f437F0000;
	st.global.f32 	[%rd19], %f57;
	div.rn.f32 	%f58, %f61, 0f437F0000;
	st.global.f32 	[%rd21], %f58;
	div.rn.f32 	%f59, %f60, 0f437F0000;
	st.global.f32 	[%rd22], %f59;
$L__BB0_4:
	ret;

}


// ===== COMPILED SASS (sm_100) =====

	.target	sm_100

	.elftype	@"ET_EXEC"


//--------------------- .note.nv.tkinfo           --------------------------
	.section	.note.nv.tkinfo,"",@"SHT_NOTE"
	.sectionflags	@"SHF_NOTE_NV_TKINFO"
	.tkinfo
        /*0018*/ 	.word	0x00000002
        /*0030*/ 	.string	""
        /*0030*/ 	.string	"ptxas"
        /*0030*/ 	.string	"Cuda compilation tools, release 13.0, V13.0.88"
        /*0030*/ 	.string	"Build cuda_13.0.r13.0/compiler.36424714_0"
        /*0030*/ 	.string	"-arch sm_100 -m 64 "



//--------------------- .note.nv.cuinfo           --------------------------
	.section	.note.nv.cuinfo,"",@"SHT_NOTE"
	.sectionflags	@"SHF_NOTE_NV_CUINFO"
        /*0018*/ 	.short	0x0002
        /*001a*/ 	.short	0x0064
        /*001c*/ 	.short	0x0082
	.zero		2


//--------------------- .nv.info                  --------------------------
	.section	.nv.info,"",@"SHT_CUDA_INFO"
	.align	4


	//----- nvinfo : EIATTR_REGCOUNT
	.align		4
        /*0000*/ 	.byte	0x04, 0x2f
        /*0002*/ 	.short	(.L_1 - .L_0)
	.align		4
.L_0:
        /*0004*/ 	.word	index@(_Z11warp_affinePhiiPfiihS0_)
        /*0008*/ 	.word	0x00000020


	//----- nvinfo : EIATTR_FRAME_SIZE
	.align		4
.L_1:
        /*000c*/ 	.byte	0x04, 0x11
        /*000e*/ 	.short	(.L_3 - .L_2)
	.align		4
.L_2:
        /*0010*/ 	.word	index@($__internal_0_$__cuda_sm3x_div_rn_noftz_f32_slowpath)
        /*0014*/ 	.word	0x00000000


	//----- nvinfo : EIATTR_FRAME_SIZE
	.align		4
.L_3:
        /*0018*/ 	.byte	0x04, 0x11
        /*001a*/ 	.short	(.L_5 - .L_4)
	.align		4
.L_4:
        /*001c*/ 	.word	index@(_Z11warp_affinePhiiPfiihS0_)
        /*0020*/ 	.word	0x00000000


	//----- nvinfo : EIATTR_MIN_STACK_SIZE
	.align		4
.L_5:
        /*0024*/ 	.byte	0x04, 0x12
        /*0026*/ 	.short	(.L_7 - .L_6)
	.align		4
.L_6:
        /*0028*/ 	.word	index@(_Z11warp_affinePhiiPfiihS0_)
        /*002c*/ 	.word	0x00000000
.L_7:


//--------------------- .nv.compat                --------------------------
	.section	.nv.compat,"",@"SHT_CUDA_COMPAT_INFO"
	.align	4
        /*0000*/ 	.byte	0x02, 0x09, 0x00, 0x00, 0x02, 0x02, 0x01, 0x00, 0x02, 0x05, 0x05, 0x00, 0x03, 0x07, 0x01, 0x01
        /*0010*/ 	.byte	0x02, 0x03, 0x00, 0x00, 0x02, 0x06, 0x01, 0x00, 0x04, 0x0b, 0x08, 0x00, 0x01, 0x00, 0x00, 0x00
        /*0020*/ 	.byte	0x00, 0x00, 0x00, 0x00


//--------------------- .nv.info._Z11warp_affinePhiiPfiihS0_ --------------------------
	.section	.nv.info._Z11warp_affinePhiiPfiihS0_,"",@"SHT_CUDA_INFO"
	.sectionflags	@""
	.align	4


	//----- nvinfo : EIATTR_CUDA_API_VERSION
	.align		4
        /*0000*/ 	.byte	0x04, 0x37
        /*0002*/ 	.short	(.L_9 - .L_8)
.L_8:
        /*0004*/ 	.word	0x00000082


	//----- nvinfo : EIATTR_KPARAM_INFO
	.align		4
.L_9:
        /*0008*/ 	.byte	0x04, 0x17
        /*000a*/ 	.short	(.L_11 - .L_10)
.L_10:
        /*000c*/ 	.word	0x00000000
        /*0010*/ 	.short	0x0007
        /*0012*/ 	.short	0x0028
        /*0014*/ 	.byte	0x00, 0xf5, 0x21, 0x00


	//----- nvinfo : EIATTR_KPARAM_INFO
	.align		4
.L_11:
        /*0018*/ 	.byte	0x04, 0x17
        /*001a*/ 	.short	(.L_13 - .L_12)
.L_12:
        /*001c*/ 	.word	0x00000000
        /*0020*/ 	.short	0x0006
        /*0022*/ 	.short	0x0020
        /*0024*/ 	.byte	0x00, 0xf0, 0x05, 0x00


	//----- nvinfo : EIATTR_KPARAM_INFO
	.align		4
.L_13:
        /*0028*/ 	.byte	0x04, 0x17
        /*002a*/ 	.short	(.L_15 - .L_14)
.L_14:
        /*002c*/ 	.word	0x00000000
        /*0030*/ 	.short	0x0005
        /*0032*/ 	.short	0x001c
        /*0034*/ 	.byte	0x00, 0xf0, 0x11, 0x00


	//----- nvinfo : EIATTR_KPARAM_INFO
	.align		4
.L_15:
        /*0038*/ 	.byte	0x04, 0x17
        /*003a*/ 	.short	(.L_17 - .L_16)
.L_16:
        /*003c*/ 	.word	0x00000000
        /*0040*/ 	.short	0x0004
        /*0042*/ 	.short	0x0018
        /*0044*/ 	.byte	0x00, 0xf0, 0x11, 0x00


	//----- nvinfo : EIATTR_KPARAM_INFO
	.align		4
.L_17:
        /*0048*/ 	.byte	0x04, 0x17
        /*004a*/ 	.short	(.L_19 - .L_18)
.L_18:
        /*004c*/ 	.word	0x00000000
        /*0050*/ 	.short	0x0003
        /*0052*/ 	.short	0x0010
        /*0054*/ 	.byte	0x00, 0xf5, 0x21, 0x00


	//----- nvinfo : EIATTR_KPARAM_INFO
	.align		4
.L_19:
        /*0058*/ 	.byte	0x04, 0x17
        /*005a*/ 	.short	(.L_21 - .L_20)
.L_20:
        /*005c*/ 	.word	0x00000000
        /*0060*/ 	.short	0x0002
        /*0062*/ 	.short	0x000c
        /*0064*/ 	.byte	0x00, 0xf0, 0x11, 0x00


	//----- nvinfo : EIATTR_KPARAM_INFO
	.align		4
.L_21:
        /*0068*/ 	.byte	0x04, 0x17
        /*006a*/ 	.short	(.L_23 - .L_22)
.L_22:
        /*006c*/ 	.word	0x00000000
        /*0070*/ 	.short	0x0001
        /*0072*/ 	.short	0x0008
        /*0074*/ 	.byte	0x00, 0xf0, 0x11, 0x00


	//----- nvinfo : EIATTR_KPARAM_INFO
	.align		4
.L_23:
        /*0078*/ 	.byte	0x04, 0x17
        /*007a*/ 	.short	(.L_25 - .L_24)
.L_24:
        /*007c*/ 	.word	0x00000000
        /*0080*/ 	.short	0x0000
        /*0082*/ 	.short	0x0000
        /*0084*/ 	.byte	0x00, 0xf5, 0x21, 0x00


	//----- nvinfo : EIATTR_SPARSE_MMA_MASK
	.align		4
.L_25:
        /*0088*/ 	.byte	0x03, 0x50
        /*008a*/ 	.short	0x0000


	//----- nvinfo : EIATTR_MAXREG_COUNT
	.align		4
        /*008c*/ 	.byte	0x03, 0x1b
        /*008e*/ 	.short	0x00ff


	//----- nvinfo : EIATTR_MERCURY_ISA_VERSION
	.align		4
        /*0090*/ 	.byte	0x03, 0x5f
        /*0092*/ 	.short	0x0101


	//----- nvinfo : EIATTR_VRC_CTA_INIT_COUNT
	.align		4
        /*0094*/ 	.byte	0x02, 0x4a
	.zero		1
	.zero		1


	//----- nvinfo : EIATTR_EXIT_INSTR_OFFSETS
	.align		4
        /*0098*/ 	.byte	0x04, 0x1c
        /*009a*/ 	.short	(.L_27 - .L_26)


	//   ....[0]....
.L_26:
        /*009c*/ 	.word	0x000000c0


	//   ....[1]....
        /*00a0*/ 	.word	0x00000ab0


	//----- nvinfo : EIATTR_CRS_STACK_SIZE
	.align		4
.L_27:
        /*00a4*/ 	.byte	0x04, 0x1e
        /*00a6*/ 	.short	(.L_29 - .L_28)
.L_28:
        /*00a8*/ 	.word	0x00000000


	//----- nvinfo : EIATTR_CBANK_PARAM_SIZE
	.align		4
.L_29:
        /*00ac*/ 	.byte	0x03, 0x19
        /*00ae*/ 	.short	0x0030


	//----- nvinfo : EIATTR_PARAM_CBANK
	.align		4
        /*00b0*/ 	.byte	0x04, 0x0a
        /*00b2*/ 	.short	(.L_31 - .L_30)
	.align		4
.L_30:
        /*00b4*/ 	.word	index@(.nv.constant0._Z11warp_affinePhiiPfiihS0_)
        /*00b8*/ 	.short	0x0380
        /*00ba*/ 	.short	0x0030


	//----- nvinfo : EIATTR_SW_WAR
	.align		4
.L_31:
        /*00bc*/ 	.byte	0x04, 0x36
        /*00be*/ 	.short	(.L_33 - .L_32)
.L_32:
        /*00c0*/ 	.word	0x00000008
.L_33:


//--------------------- .nv.callgraph             --------------------------
	.section	.nv.callgraph,"",@"SHT_CUDA_CALLGRAPH"
	.align	4
	.sectionentsize	8
	.align		4
        /*0000*/ 	.word	0x00000000
	.align		4
        /*0004*/ 	.word	0xffffffff
	.align		4
        /*0008*/ 	.word	0x00000000
	.align		4
        /*000c*/ 	.word	0xfffffffe
	.align		4
        /*0010*/ 	.word	0x00000000
	.align		4
        /*0014*/ 	.word	0xfffffffd
	.align		4
        /*0018*/ 	.word	0x00000000
	.align		4
        /*001c*/ 	.word	0xfffffffc


//--------------------- .text._Z11warp_affinePhiiPfiihS0_ --------------------------
	.section	.text._Z11warp_affinePhiiPfiihS0_,"ax",@progbits
	.align	128
        .global         _Z11warp_affinePhiiPfiihS0_
        .type           _Z11warp_affinePhiiPfiihS0_,@function
        .size           _Z11warp_affinePhiiPfiihS0_,(.L_x_20 - _Z11warp_affinePhiiPfiihS0_)
        .other          _Z11warp_affinePhiiPfiihS0_,@"STO_CUDA_ENTRY STV_DEFAULT"
_Z11warp_affinePhiiPfiihS0_:
.text._Z11warp_affinePhiiPfiihS0_:
[----:B------:R-:W-:Y:S01]  /*0000*/  LDC R1, c[0x0][0x37c] ;  /* 0x0000df00ff017b82 */ /* 0x000fe20000000800 */
[----:B------:R-:W0:Y:S07]  /*0010*/  S2R R5, SR_TID.Y ;  /* 0x0000000000057919 */ /* 0x000e2e0000002200 */
[----:B------:R-:W1:Y:S01]  /*0020*/  LDC R11, c[0x0][0x360] ;  /* 0x0000d800ff0b7b82 */ /* 0x000e620000000800 */
[----:B------:R-:W1:Y:S07]  /*0030*/  S2R R4, SR_TID.X ;  /* 0x0000000000047919 */ /* 0x000e6e0000002100 */
[----:B------:R-:W0:Y:S08]  /*0040*/  S2UR UR5, SR_CTAID.Y ;  /* 0x00000000000579c3 */ /* 0x000e300000002600 */
[----:B------:R-:W0:Y:S08]  /*0050*/  LDC R0, c[0x0][0x364] ;  /* 0x0000d900ff007b82 */ /* 0x000e300000000800 */
[----:B------:R-:W1:Y:S08]  /*0060*/  S2UR UR4, SR_CTAID.X ;  /* 0x00000000000479c3 */ /* 0x000e700000002500 */
[----:B------:R-:W2:Y:S01]  /*0070*/  LDC.64 R2, c[0x0][0x398] ;  /* 0x0000e600ff027b82 */ /* 0x000ea20000000a00 */
[----:B0-----:R-:W-:-:S02]  /*0080*/  IMAD R0, R0, UR5, R5 ;  /* 0x0000000500007c24 */ /* 0x001fc4000f8e0205 */
[----:B-1----:R-:W-:-:S03]  /*0090*/  IMAD R11, R11, UR4, R4 ;  /* 0x000000040b0b7c24 */ /* 0x002fc6000f8e0204 */
[----:B--2---:R-:W-:-:S04]  /*00a0*/  ISETP.GE.AND P0, PT, R0, R3, PT ;  /* 0x000000030000720c */ /* 0x004fc80003f06270 */
[----:B------:R-:W-:-:S13]  /*00b0*/  ISETP.GE.OR P0, PT, R11, R2, P0 ;  /* 0x000000020b00720c */ /* 0x000fda0000706670 */
[----:B------:R-:W-:Y:S05]  /*00c0*/  @P0 EXIT ;  /* 0x000000000000094d */ /* 0x000fea0003800000 */
[----:B------:R-:W0:Y:S01]  /*00d0*/  LDC.64 R6, c[0x0][0x3a8] ;  /* 0x0000ea00ff067b82 */ /* 0x000e220000000a00 */
[----:B------:R-:W0:Y:S07]  /*00e0*/  LDCU.64 UR4, c[0x0][0x358] ;  /* 0x00006b00ff0477ac */ /* 0x000e2e0008000a00 */
[----:B------:R-:W1:Y:S01]  /*00f0*/  LDC.64 R4, c[0x0][0x388] ;  /* 0x0000e200ff047b82 */ /* 0x000e620000000a00 */
[----:B------:R-:W-:Y:S01]  /*0100*/  I2FP.F32.U32 R13, R0 ;  /* 0x00000000000d7245 */ /* 0x000fe20000201000 */
[----:B------:R-:W2:Y:S01]  /*0110*/  LDCU.U8 UR6, c[0x0][0x3a0] ;  /* 0x00007400ff0677ac */ /* 0x000ea20008000000 */
[----:B0-----:R-:W3:Y:S04]  /*0120*/  LDG.E R10, desc[UR4][R6.64+0x4] ;  /* 0x00000404060a7981 */ /* 0x001ee8000c1e1900 */
[----:B------:R-:W4:Y:S04]  /*0130*/  LDG.E R14, desc[UR4][R6.64+0x10] ;  /* 0x00001004060e7981 */ /* 0x000f28000c1e1900 */
[----:B------:R-:W5:Y:S04]  /*0140*/  LDG.E R8, desc[UR4][R6.64] ;  /* 0x0000000406087981 */ /* 0x000f68000c1e1900 */
[----:B------:R-:W5:Y:S04]  /*0150*/  LDG.E R12, desc[UR4][R6.64+0xc] ;  /* 0x00000c04060c7981 */ /* 0x000f68000c1e1900 */
[----:B------:R-:W5:Y:S04]  /*0160*/  LDG.E R17, desc[UR4][R6.64+0x8] ;  /* 0x0000080406117981 */ /* 0x000f68000c1e1900 */
[----:B------:R1:W5:Y:S01]  /*0170*/  LDG.E R19, desc[UR4][R6.64+0x14] ;  /* 0x0000140406137981 */ /* 0x000362000c1e1900 */
[----:B------:R-:W-:Y:S01]  /*0180*/  I2FP.F32.S32 R9, R11 ;  /* 0x0000000b00097245 */ /* 0x000fe20000201400 */
[----:B------:R-:W-:Y:S01]  /*0190*/  BSSY.RECONVERGENT B0, `(.L_x_0) ;  /* 0x0000059000007945 */ /* 0x000fe20003800200 */
[----:B-1----:R-:W-:Y:S01]  /*01a0*/  I2FP.F32.S32 R7, R4 ;  /* 0x0000000400077245 */ /* 0x002fe20000201400 */
[----:B---3--:R-:W-:Y:S01]  /*01b0*/  FMUL R15, R10, R13 ;  /* 0x0000000d0a0f7220 */ /* 0x008fe20000400000 */
[----:B----4-:R-:W-:Y:S01]  /*01c0*/  FMUL R14, R13, R14 ;  /* 0x0000000e0d0e7220 */ /* 0x010fe20000400000 */
[----:B--2---:R-:W-:-:S02]  /*01d0*/  I2FP.F32.U32 R13, UR6 ;  /* 0x00000006000d7c45 */ /* 0x004fc40008201000 */
[----:B-----5:R-:W-:-:S03]  /*01e0*/  FFMA R8, R8, R9, R15 ;  /* 0x0000000908087223 */ /* 0x020fc6000000000f */
[----:B------:R-:W-:Y:S02]  /*01f0*/  IMAD.MOV.U32 R15, RZ, RZ, R13 ;  /* 0x000000ffff0f7224 */ /* 0x000fe400078e000d */
[----:B------:R-:W-:Y:S01]  /*0200*/  FFMA R12, R9, R12, R14 ;  /* 0x0000000c090c7223 */ /* 0x000fe2000000000e */
[----:B------:R-:W-:Y:S01]  /*0210*/  I2FP.F32.S32 R9, R5 ;  /* 0x0000000500097245 */ /* 0x000fe20000201400 */
[----:B------:R-:W-:Y:S01]  /*0220*/  FADD R10, R8, R17 ;  /* 0x00000011080a7221 */ /* 0x000fe20000000000 */
[----:B------:R-:W-:Y:S02]  /*0230*/  IMAD.MOV.U32 R17, RZ, RZ, R13 ;  /* 0x000000ffff117224 */ /* 0x000fe400078e000d */
[----:B------:R-:W-:Y:S02]  /*0240*/  FADD R12, R12, R19 ;  /* 0x000000130c0c7221 */ /* 0x000fe40000000000 */
[----:B------:R-:W-:-:S03]  /*0250*/  FSETP.GEU.AND P0, PT, R10, R7, PT ;  /* 0x000000070a00720b */ /* 0x000fc60003f0e000 */
[----:B------:R-:W-:Y:S02]  /*0260*/  FSETP.GEU.AND P1, PT, R12, R9, PT ;  /* 0x000000090c00720b */ /* 0x000fe40003f2e000 */
[----:B------:R-:W-:Y:S02]  /*0270*/  FSETP.GE.AND P0, PT, R10, RZ, !P0 ;  /* 0x000000ff0a00720b */ /* 0x000fe40004706000 */
[----:B------:R-:W-:-:S04]  /*0280*/  FSETP.GE.AND P1, PT, R12, RZ, !P1 ;  /* 0x000000ff0c00720b */ /* 0x000fc80004f26000 */
[----:B------:R-:W-:-:S13]  /*0290*/  PLOP3.LUT P0, PT, P0, P1, PT, 0x80, 0x8 ;  /* 0x000000000008781c */ /* 0x000fda0000703070 */
[----:B------:R-:W-:Y:S05]  /*02a0*/  @!P0 BRA `(.L_x_1) ;  /* 0x00000004001c8947 */ /* 0x000fea0003800000 */
[----:B------:R-:W0:Y:S01]  /*02b0*/  F2I.FLOOR.NTZ R13, R10 ;  /* 0x0000000a000d7305 */ /* 0x000e220000207100 */
[----:B------:R-:W-:Y:S01]  /*02c0*/  VIADD R6, R4, 0xffffffff ;  /* 0xffffffff04067836 */ /* 0x000fe20000000000 */
[----:B------:R-:W1:Y:S01]  /*02d0*/  LDCU.64 UR6, c[0x0][0x380] ;  /* 0x00007000ff0677ac */ /* 0x000e620008000a00 */
[----:B------:R-:W-:-:S05]  /*02e0*/  VIADD R5, R5, 0xffffffff ;  /* 0xffffffff05057836 */ /* 0x000fca0000000000 */
[----:B------:R-:W2:Y:S01]  /*02f0*/  F2I.FLOOR.NTZ R16, R12 ;  /* 0x0000000c00107305 */ /* 0x000ea20000207100 */
[----:B0-----:R-:W-:-:S05]  /*0300*/  VIADDMNMX R17, R13, 0x1, R6, PT ;  /* 0x000000010d117846 */ /* 0x001fca0003800106 */
[CC--:B--2---:R-:W-:Y:S01]  /*0310*/  IMAD R6, R16.reuse, R4.reuse, R17 ;  /* 0x0000000410067224 */ /* 0x0c4fe200078e0211 */
[C---:B------:R-:W-:Y:S01]  /*0320*/  VIADDMNMX R18, R16.reuse, 0x1, R5, PT ;  /* 0x0000000110127846 */ /* 0x040fe20003800105 */
[-CC-:B------:R-:W-:Y:S02]  /*0330*/  IMAD R5, R16, R4.reuse, R13.reuse ;  /* 0x0000000410057224 */ /* 0x180fe400078e020d */
[----:B------:R-:W-:Y:S02]  /*0340*/  IMAD R7, R6, 0x3, RZ ;  /* 0x0000000306077824 */ /* 0x000fe400078e02ff */
[----:B------:R-:W-:Y:S02]  /*0350*/  IMAD R5, R5, 0x3, RZ ;  /* 0x0000000305057824 */ /* 0x000fe400078e02ff */
[CC--:B------:R-:W-:Y:S01]  /*0360*/  IMAD R6, R18.reuse, R4.reuse, R13 ;  /* 0x0000000412067224 */ /* 0x0c0fe200078e020d */
[----:B-1----:R-:W-:Y:S01]  /*0370*/  IADD3 R14, P1, PT, R7, UR6, RZ ;  /* 0x00000006070e7c10 */ /* 0x002fe2000ff3e0ff */
[----:B------:R-:W-:-:S02]  /*0380*/  IMAD R9, R18, R4, R17 ;  /* 0x0000000412097224 */ /* 0x000fc400078e0211 */
[----:B------:R-:W-:Y:S01]  /*0390*/  IMAD R8, R6, 0x3, RZ ;  /* 0x0000000306087824 */ /* 0x000fe200078e02ff */
[----:B------:R-:W-:Y:S02]  /*03a0*/  IADD3 R6, P0, PT, R5, UR6, RZ ;  /* 0x0000000605067c10 */ /* 0x000fe4000ff1e0ff */
[----:B------:R-:W-:Y:S01]  /*03b0*/  LEA.HI.X.SX32 R15, R7, UR7, 0x1, P1 ;  /* 0x00000007070f7c11 */ /* 0x000fe200088f0eff */
[----:B------:R-:W-:Y:S01]  /*03c0*/  IMAD R9, R9, 0x3, RZ ;  /* 0x0000000309097824 */ /* 0x000fe200078e02ff */
[----:B------:R-:W-:Y:S02]  /*03d0*/  LEA.HI.X.SX32 R7, R5, UR7, 0x1, P0 ;  /* 0x0000000705077c11 */ /* 0x000fe400080f0eff */
[C---:B------:R-:W-:Y:S01]  /*03e0*/  IADD3 R4, P0, PT, R8.reuse, UR6, RZ ;  /* 0x0000000608047c10 */ /* 0x040fe2000ff1e0ff */
[----:B------:R-:W2:Y:S04]  /*03f0*/  LDG.E.U8 R19, desc[UR4][R14.64] ;  /* 0x000000040e137981 */ /* 0x000ea8000c1e1100 */
[----:B------:R-:W3:Y:S01]  /*0400*/  LDG.E.U8 R20, desc[UR4][R14.64+0x1] ;  /* 0x000001040e147981 */ /* 0x000ee2000c1e1100 */
[----:B------:R-:W-:-:S03]  /*0410*/  LEA.HI.X.SX32 R5, R8, UR7, 0x1, P0 ;  /* 0x0000000708057c11 */ /* 0x000fc600080f0eff */
[----:B------:R-:W4:Y:S01]  /*0420*/  LDG.E.U8 R23, desc[UR4][R14.64+0x2] ;  /* 0x000002040e177981 */ /* 0x000f22000c1e1100 */
[----:B------:R-:W-:-:S03]  /*0430*/  IADD3 R8, P0, PT, R9, UR6, RZ ;  /* 0x0000000609087c10 */ /* 0x000fc6000ff1e0ff */
[----:B------:R-:W5:Y:S01]  /*0440*/  LDG.E.U8 R21, desc[UR4][R6.64] ;  /* 0x0000000406157981 */ /* 0x000f62000c1e1100 */
[----:B------:R-:W-:-:S03]  /*0450*/  LEA.HI.X.SX32 R9, R9, UR7, 0x1, P0 ;  /* 0x0000000709097c11 */ /* 0x000fc600080f0eff */
[----:B------:R-:W5:Y:S04]  /*0460*/  LDG.E.U8 R22, desc[UR4][R6.64+0x1] ;  /* 0x0000010406167981 */ /* 0x000f68000c1e1100 */
[----:B------:R0:W5:Y:S04]  /*0470*/  LDG.E.U8 R26, desc[UR4][R6.64+0x2] ;  /* 0x00000204061a7981 */ /* 0x000168000c1e1100 */
[----:B------:R-:W5:Y:S04]  /*0480*/  LDG.E.U8 R25, desc[UR4][R4.64] ;  /* 0x0000000404197981 */ /* 0x000f68000c1e1100 */
[----:B------:R-:W5:Y:S04]  /*0490*/  LDG.E.U8 R24, desc[UR4][R4.64+0x1] ;  /* 0x0000010404187981 */ /* 0x000f68000c1e1100 */
[----:B------:R1:W5:Y:S04]  /*04a0*/  LDG.E.U8 R27, desc[UR4][R4.64+0x2] ;  /* 0x00000204041b7981 */ /* 0x000368000c1e1100 */
[----:B------:R-:W5:Y:S04]  /*04b0*/  LDG.E.U8 R14, desc[UR4][R8.64] ;  /* 0x00000004080e7981 */ /* 0x000f68000c1e1100 */
[----:B------:R-:W5:Y:S04]  /*04c0*/  LDG.E.U8 R15, desc[UR4][R8.64+0x1] ;  /* 0x00000104080f7981 */ /* 0x000f68000c1e1100 */
[----:B------:R4:W5:Y:S01]  /*04d0*/  LDG.E.U8 R28, desc[UR4][R8.64+0x2] ;  /* 0x00000204081c7981 */ /* 0x000962000c1e1100 */
[----:B------:R-:W-:-:S02]  /*04e0*/  I2FP.F32.S32 R13, R13 ;  /* 0x0000000d000d7245 */ /* 0x000fc40000201400 */
[----:B------:R-:W-:Y:S02]  /*04f0*/  I2FP.F32.S32 R29, R16 ;  /* 0x00000010001d7245 */ /* 0x000fe40000201400 */
[----:B------:R-:W-:Y:S01]  /*0500*/  I2FP.F32.S32 R18, R18 ;  /* 0x0000001200127245 */ /* 0x000fe20000201400 */
[----:B------:R-:W-:Y:S01]  /*0510*/  FADD R13, R10, -R13 ;  /* 0x8000000d0a0d7221 */ /* 0x000fe20000000000 */
[----:B------:R-:W-:Y:S01]  /*0520*/  I2FP.F32.S32 R17, R17 ;  /* 0x0000001100117245 */ /* 0x000fe20000201400 */
[C---:B0-----:R-:W-:Y:S02]  /*0530*/  FADD R6, R12.reuse, -R29 ;  /* 0x8000001d0c067221 */ /* 0x041fe40000000000 */
[----:B------:R-:W-:Y:S02]  /*0540*/  FADD R18, -R12, R18 ;  /* 0x000000120c127221 */ /* 0x000fe40000000100 */
[----:B------:R-:W-:Y:S01]  /*0550*/  FADD R17, -R10, R17 ;  /* 0x000000110a117221 */ /* 0x000fe20000000100 */
[C---:B-1----:R-:W-:Y:S01]  /*0560*/  FMUL R4, R13.reuse, R6 ;  /* 0x000000060d047220 */ /* 0x042fe20000400000 */
[----:B------:R-:W-:-:S02]  /*0570*/  FMUL R13, R13, R18 ;  /* 0x000000120d0d7220 */ /* 0x000fc40000400000 */
[----:B------:R-:W-:Y:S01]  /*0580*/  FMUL R5, R17, R18 ;  /* 0x0000001211057220 */ /* 0x000fe20000400000 */
[----:B------:R-:W-:Y:S01]  /*0590*/  FMUL R6, R6, R17 ;  /* 0x0000001106067220 */ /* 0x000fe20000400000 */
[----:B--2---:R-:W-:Y:S02]  /*05a0*/  I2FP.F32.U32 R10, R19 ;  /* 0x00000013000a7245 */ /* 0x004fe40000201000 */
[----:B---3--:R-:W-:-:S03]  /*05b0*/  I2FP.F32.U32 R20, R20 ;  /* 0x0000001400147245 */ /* 0x008fc60000201000 */
[C---:B------:R-:W-:Y:S01]  /*05c0*/  FMUL R10, R13.reuse, R10 ;  /* 0x0000000a0d0a7220 */ /* 0x040fe20000400000 */
[----:B----4-:R-:W-:Y:S01]  /*05d0*/  I2FP.F32.U32 R12, R23 ;  /* 0x00000017000c7245 */ /* 0x010fe20000201000 */
[----:B------:R-:W-:Y:S01]  /*05e0*/  FMUL R9, R13, R20 ;  /* 0x000000140d097220 */ /* 0x000fe20000400000 */
[----:B-----5:R-:W-:-:S03]  /*05f0*/  I2FP.F32.U32 R8, R21 ;  /* 0x0000001500087245 */ /* 0x020fc60000201000 */
[----:B------:R-:W-:Y:S01]  /*0600*/  FMUL R13, R13, R12 ;  /* 0x0000000c0d0d7220 */ /* 0x000fe20000400000 */
[----:B------:R-:W-:Y:S01]  /*0610*/  I2FP.F32.U32 R22, R22 ;  /* 0x0000001600167245 */ /* 0x000fe20000201000 */
[----:B------:R-:W-:Y:S01]  /*0620*/  FFMA R7, R5, R8, R10 ;  /* 0x0000000805077223 */ /* 0x000fe2000000000a */
[----:B------:R-:W-:-:S03]  /*0630*/  I2FP.F32.U32 R26, R26 ;  /* 0x0000001a001a7245 */ /* 0x000fc60000201000 */
[C---:B------:R-:W-:Y:S01]  /*0640*/  FFMA R9, R5.reuse, R22, R9 ;  /* 0x0000001605097223 */ /* 0x040fe20000000009 */
[----:B------:R-:W-:Y:S01]  /*0650*/  I2FP.F32.U32 R25, R25 ;  /* 0x0000001900197245 */ /* 0x000fe20000201000 */
[----:B------:R-:W-:Y:S01]  /*0660*/  FFMA R13, R5, R26, R13 ;  /* 0x0000001a050d7223 */ /* 0x000fe2000000000d */
[----:B------:R-:W-:-:S03]  /*0670*/  I2FP.F32.U32 R24, R24 ;  /* 0x0000001800187245 */ /* 0x000fc60000201000 */
[C---:B------:R-:W-:Y:S01]  /*0680*/  FFMA R7, R6.reuse, R25, R7 ;  /* 0x0000001906077223 */ /* 0x040fe20000000007 */
[----:B------:R-:W-:Y:S01]  /*0690*/  I2FP.F32.U32 R27, R27 ;  /* 0x0000001b001b7245 */ /* 0x000fe20000201000 */
[----:B------:R-:W-:Y:S01]  /*06a0*/  FFMA R9, R6, R24, R9 ;  /* 0x0000001806097223 */ /* 0x000fe20000000009 */
[----:B------:R-:W-:-:S03]  /*06b0*/  I2FP.F32.U32 R14, R14 ;  /* 0x0000000e000e7245 */ /* 0x000fc60000201000 */
[----:B------:R-:W-:Y:S01]  /*06c0*/  FFMA R27, R6, R27, R13 ;  /* 0x0000001b061b7223 */ /* 0x000fe2000000000d */
[----:B------:R-:W-:Y:S01]  /*06d0*/  I2FP.F32.U32 R8, R15 ;  /* 0x0000000f00087245 */ /* 0x000fe20000201000 */
[----:B------:R-:W-:Y:S01]  /*06e0*/  FFMA R13, R4, R14, R7 ;  /* 0x0000000e040d7223 */ /* 0x000fe20000000007 */
[----:B------:R-:W-:-:S03]  /*06f0*/  I2FP.F32.U32 R28, R28 ;  /* 0x0000001c001c7245 */ /* 0x000fc60000201000 */
[C---:B------:R-:W-:Y:S02]  /*0700*/  FFMA R15, R4.reuse, R8, R9 ;  /* 0x00000008040f7223 */ /* 0x040fe40000000009 */
[----:B------:R-:W-:-:S07]  /*0710*/  FFMA R17, R4, R28, R27 ;  /* 0x0000001c04117223 */ /* 0x000fce000000001b */
.L_x_1:
[----:B------:R-:W-:Y:S05]  /*0720*/  BSYNC.RECONVERGENT B0 ;  /* 0x0000000000007941 */ /* 0x000fea0003800200 */
.L_x_0:
[----:B------:R-:W0:Y:S01]  /*0730*/  LDCU.64 UR6, c[0x0][0x390] ;  /* 0x00007200ff0677ac */ /* 0x000e220008000a00 */
[----:B------:R-:W-:Y:S01]  /*0740*/  IMAD R0, R0, R2, RZ ;  /* 0x0000000200007224 */ /* 0x000fe200078e02ff */
[----:B------:R-:W-:Y:S01]  /*0750*/  SHF.R.S32.HI R5, RZ, 0x1f, R11 ;  /* 0x0000001fff057819 */ /* 0x000fe2000001140b */
[----:B------:R-:W-:Y:S01]  /*0760*/  IMAD.MOV.U32 R7, RZ, RZ, 0x3b808081 ;  /* 0x3b808081ff077424 */ /* 0x000fe200078e00ff */
[----:B------:R-:W-:Y:S01]  /*0770*/  BSSY.RECONVERGENT B0, `(.L_x_2) ;  /* 0x0000014000007945 */ /* 0x000fe20003800200 */
[----:B------:R-:W-:Y:S01]  /*0780*/  IMAD.MOV.U32 R10, RZ, RZ, 0x437f0000 ;  /* 0x437f0000ff0a7424 */ /* 0x000fe200078e00ff */
[----:B------:R-:W-:Y:S01]  /*0790*/  IADD3 R11, P0, PT, R11, R0, RZ ;  /* 0x000000000b0b7210 */ /* 0x000fe20007f1e0ff */
[----:B------:R-:W-:Y:S02]  /*07a0*/  IMAD R3, R3, R2, RZ ;  /* 0x0000000203037224 */ /* 0x000fe400078e02ff */
[----:B------:R-:W-:Y:S01]  /*07b0*/  FFMA R4, R7, -R10, 1 ;  /* 0x3f80000007047423 */ /* 0x000fe2000000080a */
[----:B------:R-:W-:-:S03]  /*07c0*/  LEA.HI.X.SX32 R6, R0, R5, 0x1, P0 ;  /* 0x0000000500067211 */ /* 0x000fc600000f0eff */
[----:B------:R-:W-:-:S04]  /*07d0*/  FFMA R0, R4, R7, 0.0039215688593685626984 ;  /* 0x3b80808104007423 */ /* 0x000fc80000000007 */
[----:B------:R-:W-:Y:S01]  /*07e0*/  FFMA R2, R0, R17, RZ ;  /* 0x0000001100027223 */ /* 0x000fe200000000ff */
[----:B0-----:R-:W-:-:S03]  /*07f0*/  LEA R8, P0, R11, UR6, 0x2 ;  /* 0x000000060b087c11 */ /* 0x001fc6000f8010ff */
[----:B------:R-:W-:Y:S01]  /*0800*/  FFMA R5, R2, -255, R17 ;  /* 0xc37f000002057823 */ /* 0x000fe20000000011 */
[----:B------:R-:W-:-:S03]  /*0810*/  LEA.HI.X R9, R11, UR7, R6, 0x2, P0 ;  /* 0x000000070b097c11 */ /* 0x000fc600080f1406 */
[----:B------:R-:W-:Y:S01]  /*0820*/  FFMA R11, R0, R5, R2 ;  /* 0x00000005000b7223 */ /* 0x000fe20000000002 */
[----:B------:R-:W-:-:S04]  /*0830*/  IMAD.WIDE R6, R3, 0x4, R8 ;  /* 0x0000000403067825 */ /* 0x000fc800078e0208 */
[----:B------:R-:W0:Y:S01]  /*0840*/  FCHK P0, R17, 255 ;  /* 0x437f000011007902 */ /* 0x000e220000000000 */
[----:B------:R-:W-:Y:S01]  /*0850*/  IMAD.WIDE R4, R3, 0x4, R6 ;  /* 0x0000000403047825 */ /* 0x000fe200078e0206 */
[----:B0-----:R-:W-:Y:S06]  /*0860*/  @!P0 BRA `(.L_x_3) ;  /* 0x0000000000108947 */ /* 0x001fec0003800000 */
[----:B------:R-:W-:Y:S02]  /*0870*/  MOV R3, R17 ;  /* 0x0000001100037202 */ /* 0x000fe40000000f00 */
[----:B------:R-:W-:-:S07]  /*0880*/  MOV R2, 0x8a0 ;  /* 0x000008a000027802 */ /* 0x000fce0000000f00 */
[----:B------:R-:W-:Y:S05]  /*0890*/  CALL.REL.NOINC `($__internal_0_$__cuda_sm3x_div_rn_noftz_f32_slowpath) ;  /* 0x0000000000887944 */ /* 0x000fea0003c00000 */
[----:B------:R-:W-:-:S07]  /*08a0*/  IMAD.MOV.U32 R11, RZ, RZ, R0 ;  /* 0x000000ffff0b7224 */ /* 0x000fce00078e0000 */
.L_x_3:
[----:B------:R-:W-:Y:S05]  /*08b0*/  BSYNC.RECONVERGENT B0 ;  /* 0x0000000000007941 */ /* 0x000fea0003800200 */
.L_x_2:
[----:B------:R-:W-:Y:S01]  /*08c0*/  IMAD.MOV.U32 R3, RZ, RZ, 0x3b808081 ;  /* 0x3b808081ff037424 */ /* 0x000fe200078e00ff */
[----:B------:R0:W-:Y:S01]  /*08d0*/  STG.E desc[UR4][R8.64], R11 ;  /* 0x0000000b08007986 */ /* 0x0001e2000c101904 */
[----:B------:R-:W1:Y:S01]  /*08e0*/  FCHK P0, R15, 255 ;  /* 0x437f00000f007902 */ /* 0x000e620000000000 */
[----:B------:R-:W-:Y:S01]  /*08f0*/  BSSY.RECONVERGENT B0, `(.L_x_4) ;  /* 0x000000b000007945 */ /* 0x000fe20003800200 */
[----:B------:R-:W-:-:S04]  /*0900*/  FFMA R0, R3, -R10, 1 ;  /* 0x3f80000003007423 */ /* 0x000fc8000000080a */
[----:B------:R-:W-:-:S04]  /*0910*/  FFMA R0, R0, R3, 0.0039215688593685626984 ;  /* 0x3b80808100007423 */ /* 0x000fc80000000003 */
[----:B------:R-:W-:-:S04]  /*0920*/  FFMA R2, R0, R15, RZ ;  /* 0x0000000f00027223 */ /* 0x000fc800000000ff */
[----:B------:R-:W-:-:S04]  /*0930*/  FFMA R3, R2, -255, R15 ;  /* 0xc37f000002037823 */ /* 0x000fc8000000000f */
[----:B------:R-:W-:Y:S01]  /*0940*/  FFMA R3, R0, R3, R2 ;  /* 0x0000000300037223 */ /* 0x000fe20000000002 */
[----:B01----:R-:W-:Y:S06]  /*0950*/  @!P0 BRA `(.L_x_5) ;  /* 0x0000000000108947 */ /* 0x003fec0003800000 */
[----:B------:R-:W-:Y:S01]  /*0960*/  IMAD.MOV.U32 R3, RZ, RZ, R15 ;  /* 0x000000ffff037224 */ /* 0x000fe200078e000f */
[----:B------:R-:W-:-:S07]  /*0970*/  MOV R2, 0x990 ;  /* 0x0000099000027802 */ /* 0x000fce0000000f00 */
[----:B------:R-:W-:Y:S05]  /*0980*/  CALL.REL.NOINC `($__internal_0_$__cuda_sm3x_div_rn_noftz_f32_slowpath) ;  /* 0x00000000004c7944 */ /* 0x000fea0003c00000 */
[----:B------:R-:W-:-:S07]  /*0990*/  IMAD.MOV.U32 R3, RZ, RZ, R0 ;  /* 0x000000ffff037224 */ /* 0x000fce00078e0000 */
.L_x_5:
[----:B------:R-:W-:Y:S05]  /*09a0*/  BSYNC.RECONVERGENT B0 ;  /* 0x0000000000007941 */ /* 0x000fea0003800200 */
.L_x_4:
        /* <DEDUP_REMOVED lines=10> */
[----:B------:R-:W-:Y:S02]  /*0a50*/  MOV R3, R13 ;  /* 0x0000000d00037202 */ /* 0x000fe40000000f00 */
[----:B------:R-:W-:-:S07]  /*0a60*/  MOV R2, 0xa80 ;  /* 0x00000a8000027802 */ /* 0x000fce0000000f00 */
[----:B------:R-:W-:Y:S05]  /*0a70*/  CALL.REL.NOINC `($__internal_0_$__cuda_sm3x_div_rn_noftz_f32_slowpath) ;  /* 0x0000000000107944 */ /* 0x000fea0003c00000 */
[----:B------:R-:W-:-:S07]  /*0a80*/  IMAD.MOV.U32 R9, RZ, RZ, R0 ;  /* 0x000000ffff097224 */ /* 0x000fce00078e0000 */
.L_x_7:
[----:B------:R-:W-:Y:S05]  /*0a90*/  BSYNC.RECONVERGENT B0 ;  /* 0x0000000000007941 */ /* 0x000fea0003800200 */
.L_x_6:
[----:B------:R-:W-:Y:S01]  /*0aa0*/  STG.E desc[UR4][R4.64], R9 ;  /* 0x0000000904007986 */ /* 0x000fe2000c101904 */
[----:B------:R-:W-:Y:S05]  /*0ab0*/  EXIT ;  /* 0x000000000000794d */ /* 0x000fea0003800000 */
        .weak           $__internal_0_$__cuda_sm3x_div_rn_noftz_f32_slowpath
        .type           $__internal_0_$__cuda_sm3x_div_rn_noftz_f32_slowpath,@function
        .size           $__internal_0_$__cuda_sm3x_div_rn_noftz_f32_slowpath,(.L_x_20 - $__internal_0_$__cuda_sm3x_div_rn_noftz_f32_slowpath)
$__internal_0_$__cuda_sm3x_div_rn_noftz_f32_slowpath:
[----:B------:R-:W-:Y:S01]  /*0ac0*/  SHF.R.U32.HI R12, RZ, 0x17, R10 ;  /* 0x00000017ff0c7819 */ /* 0x000fe2000001160a */
[----:B------:R-:W-:Y:S01]  /*0ad0*/  BSSY.RECONVERGENT B1, `(.L_x_8) ;  /* 0x0000064000017945 */ /* 0x000fe20003800200 */
[----:B------:R-:W-:Y:S01]  /*0ae0*/  SHF.R.U32.HI R0, RZ, 0x17, R3 ;  /* 0x00000017ff007819 */ /* 0x000fe20000011603 */
[----:B------:R-:W-:Y:S01]  /*0af0*/  IMAD.MOV.U32 R14, RZ, RZ, 0x437f0000 ;  /* 0x437f0000ff0e7424 */ /* 0x000fe200078e00ff */
[----:B------:R-:W-:Y:S02]  /*0b00*/  LOP3.LUT R12, R12, 0xff, RZ, 0xc0, !PT ;  /* 0x000000ff0c0c7812 */ /* 0x000fe400078ec0ff */
[----:B------:R-:W-:-:S03]  /*0b10*/  LOP3.LUT R18, R0, 0xff, RZ, 0xc0, !PT ;  /* 0x000000ff00127812 */ /* 0x000fc600078ec0ff */
[----:B------:R-:W-:Y:S02]  /*0b20*/  VIADD R16, R12, 0xffffffff ;  /* 0xffffffff0c107836 */ /* 0x000fe40000000000 */
[----:B------:R-:W-:-:S03]  /*0b30*/  VIADD R17, R18, 0xffffffff ;  /* 0xffffffff12117836 */ /* 0x000fc60000000000 */
[----:B------:R-:W-:-:S04]  /*0b40*/  ISETP.GT.U32.AND P0, PT, R16, 0xfd, PT ;  /* 0x000000fd1000780c */ /* 0x000fc80003f04070 */
[----:B------:R-:W-:-:S13]  /*0b50*/  ISETP.GT.U32.OR P0, PT, R17, 0xfd, P0 ;  /* 0x000000fd1100780c */ /* 0x000fda0000704470 */
[----:B------:R-:W-:Y:S01]  /*0b60*/  @!P0 IMAD.MOV.U32 R11, RZ, RZ, RZ ;  /* 0x000000ffff0b8224 */ /* 0x000fe200078e00ff */
[----:B------:R-:W-:Y:S06]  /*0b70*/  @!P0 BRA `(.L_x_9) ;  /* 0x0000000000608947 */ /* 0x000fec0003800000 */
[----:B------:R-:W-:Y:S01]  /*0b80*/  HFMA2 R0, -RZ, RZ, 3.748046875, 0 ;  /* 0x437f0000ff007431 */ /* 0x000fe200000001ff */
[----:B------:R-:W-:-:S04]  /*0b90*/  FSETP.GTU.FTZ.AND P0, PT, |R3|, +INF , PT ;  /* 0x7f8000000300780b */ /* 0x000fc80003f1c200 */
[----:B------:R-:W-:-:S04]  /*0ba0*/  FSETP.GTU.FTZ.AND P1, PT, |R0|, +INF , PT ;  /* 0x7f8000000000780b */ /* 0x000fc80003f3c200 */
[----:B------:R-:W-:-:S13]  /*0bb0*/  PLOP3.LUT P0, PT, P0, P1, PT, 0xf8, 0x8f ;  /* 0x00000000008f781c */ /* 0x000fda0000703f70 */
[----:B------:R-:W-:Y:S05]  /*0bc0*/  @P0 BRA `(.L_x_10) ;  /* 0x00000004004c0947 */ /* 0x000fea0003800000 */
[----:B------:R-:W-:-:S13]  /*0bd0*/  LOP3.LUT P0, RZ, R14, 0x7fffffff, R3, 0xc8, !PT ;  /* 0x7fffffff0eff7812 */ /* 0x000fda000780c803 */
[----:B------:R-:W-:Y:S05]  /*0be0*/  @!P0 BRA `(.L_x_11) ;  /* 0x00000004003c8947 */ /* 0x000fea0003800000 */
[C---:B------:R-:W-:Y:S02]  /*0bf0*/  FSETP.NEU.FTZ.AND P2, PT, |R3|.reuse, +INF , PT ;  /* 0x7f8000000300780b */ /* 0x040fe40003f5d200 */
[----:B------:R-:W-:Y:S02]  /*0c00*/  FSETP.NEU.FTZ.AND P1, PT, |R0|, +INF , PT ;  /* 0x7f8000000000780b */ /* 0x000fe40003f3d200 */
[----:B------:R-:W-:-:S11]  /*0c10*/  FSETP.NEU.FTZ.AND P0, PT, |R3|, +INF , PT ;  /* 0x7f8000000300780b */ /* 0x000fd60003f1d200 */
[----:B------:R-:W-:Y:S05]  /*0c20*/  @!P1 BRA !P2, `(.L_x_11) ;  /* 0x00000004002c9947 */ /* 0x000fea0005000000 */
[----:B------:R-:W-:-:S04]  /*0c30*/  LOP3.LUT P2, RZ, R3, 0x7fffffff, RZ, 0xc0, !PT ;  /* 0x7fffffff03ff7812 */ /* 0x000fc8000784c0ff */
[----:B------:R-:W-:-:S13]  /*0c40*/  PLOP3.LUT P1, PT, P1, P2, PT, 0x2f, 0xf2 ;  /* 0x0000000000f2781c */ /* 0x000fda0000f24577 */
[----:B------:R-:W-:Y:S05]  /*0c50*/  @P1 BRA `(.L_x_12) ;  /* 0x0000000400181947 */ /* 0x000fea0003800000 */
[----:B------:R-:W-:-:S04]  /*0c60*/  LOP3.LUT P1, RZ, R14, 0x7fffffff, RZ, 0xc0, !PT ;  /* 0x7fffffff0eff7812 */ /* 0x000fc8000782c0ff */
[----:B------:R-:W-:-:S13]  /*0c70*/  PLOP3.LUT P0, PT, P0, P1, PT, 0x2f, 0xf2 ;  /* 0x0000000000f2781c */ /* 0x000fda0000702577 */
[----:B------:R-:W-:Y:S05]  /*0c80*/  @P0 BRA `(.L_x_13) ;  /* 0x0000000400000947 */ /* 0x000fea0003800000 */
[----:B------:R-:W-:Y:S02]  /*0c90*/  ISETP.GE.AND P0, PT, R17, RZ, PT ;  /* 0x000000ff1100720c */ /* 0x000fe40003f06270 */
[----:B------:R-:W-:-:S11]  /*0ca0*/  ISETP.GE.AND P1, PT, R16, RZ, PT ;  /* 0x000000ff1000720c */ /* 0x000fd60003f26270 */
[----:B------:R-:W-:Y:S02]  /*0cb0*/  @P0 IMAD.MOV.U32 R11, RZ, RZ, RZ ;  /* 0x000000ffff0b0224 */ /* 0x000fe400078e00ff */
[----:B------:R-:W-:Y:S01]  /*0cc0*/  @!P0 FFMA R3, R3, 1.84467440737095516160e+19, RZ ;  /* 0x5f80000003038823 */ /* 0x000fe200000000ff */
[----:B------:R-:W-:Y:S02]  /*0cd0*/  @!P0 IMAD.MOV.U32 R11, RZ, RZ, -0x40 ;  /* 0xffffffc0ff0b8424 */ /* 0x000fe400078e00ff */
[----:B------:R-:W-:Y:S02]  /*0ce0*/  @!P1 FFMA R14, R0, 1.84467440737095516160e+19, RZ ;  /* 0x5f800000000e9823 */ /* 0x000fe400000000ff */
[----:B------:R-:W-:-:S07]  /*0cf0*/  @!P1 VIADD R11, R11, 0x40 ;  /* 0x000000400b0b9836 */ /* 0x000fce0000000000 */
.L_x_9:
[----:B------:R-:W-:Y:S01]  /*0d00*/  LEA R17, R12, 0xc0800000, 0x17 ;  /* 0xc08000000c117811 */ /* 0x000fe200078eb8ff */
[----:B------:R-:W-:Y:S04]  /*0d10*/  BSSY.RECONVERGENT B2, `(.L_x_14) ;  /* 0x0000036000027945 */ /* 0x000fe80003800200 */
[----:B------:R-:W-:Y:S01]  /*0d20*/  IMAD.IADD R17, R14, 0x1, -R17 ;  /* 0x000000010e117824 */ /* 0x000fe200078e0a11 */
[----:B------:R-:W-:-:S03]  /*0d30*/  IADD3 R14, PT, PT, R18, -0x7f, RZ ;  /* 0xffffff81120e7810 */ /* 0x000fc60007ffe0ff */
[----:B------:R-:W0:Y:S01]  /*0d40*/  MUFU.RCP R16, R17 ;  /* 0x0000001100107308 */ /* 0x000e220000001000 */
[----:B------:R-:W-:Y:S01]  /*0d50*/  FADD.FTZ R19, -R17, -RZ ;  /* 0x800000ff11137221 */ /* 0x000fe20000010100 */
[C---:B------:R-:W-:Y:S01]  /*0d60*/  IMAD R0, R14.reuse, -0x800000, R3 ;  /* 0xff8000000e007824 */ /* 0x040fe200078e0203 */
[----:B------:R-:W-:-:S05]  /*0d70*/  IADD3 R14, PT, PT, R14, 0x7f, -R12 ;  /* 0x0000007f0e0e7810 */ /* 0x000fca0007ffe80c */
[----:B------:R-:W-:Y:S02]  /*0d80*/  IMAD.IADD R11, R14, 0x1, R11 ;  /* 0x000000010e0b7824 */ /* 0x000fe400078e020b */
[----:B0-----:R-:W-:-:S04]  /*0d90*/  FFMA R21, R16, R19, 1 ;  /* 0x3f80000010157423 */ /* 0x001fc80000000013 */
[----:B------:R-:W-:-:S04]  /*0da0*/  FFMA R3, R16, R21, R16 ;  /* 0x0000001510037223 */ /* 0x000fc80000000010 */
[----:B------:R-:W-:-:S04]  /*0db0*/  FFMA R16, R0, R3, RZ ;  /* 0x0000000300107223 */ /* 0x000fc800000000ff */
[----:B------:R-:W-:-:S04]  /*0dc0*/  FFMA R18, R19, R16, R0 ;  /* 0x0000001013127223 */ /* 0x000fc80000000000 */
[----:B------:R-:W-:-:S04]  /*0dd0*/  FFMA R18, R3, R18, R16 ;  /* 0x0000001203127223 */ /* 0x000fc80000000010 */
[----:B------:R-:W-:-:S04]  /*0de0*/  FFMA R19, R19, R18, R0 ;  /* 0x0000001213137223 */ /* 0x000fc80000000000 */
[----:B------:R-:W-:-:S05]  /*0df0*/  FFMA R0, R3, R19, R18 ;  /* 0x0000001303007223 */ /* 0x000fca0000000012 */
[----:B------:R-:W-:-:S04]  /*0e00*/  SHF.R.U32.HI R12, RZ, 0x17, R0 ;  /* 0x00000017ff0c7819 */ /* 0x000fc80000011600 */
[----:B------:R-:W-:-:S05]  /*0e10*/  LOP3.LUT R12, R12, 0xff, RZ, 0xc0, !PT ;  /* 0x000000ff0c0c7812 */ /* 0x000fca00078ec0ff */
[----:B------:R-:W-:-:S04]  /*0e20*/  IMAD.IADD R16, R12, 0x1, R11 ;  /* 0x000000010c107824 */ /* 0x000fc800078e020b */
[----:B------:R-:W-:-:S05]  /*0e30*/  VIADD R12, R16, 0xffffffff ;  /* 0xffffffff100c7836 */ /* 0x000fca0000000000 */
[----:B------:R-:W-:-:S13]  /*0e40*/  ISETP.GE.U32.AND P0, PT, R12, 0xfe, PT ;  /* 0x000000fe0c00780c */ /* 0x000fda0003f06070 */
[----:B------:R-:W-:Y:S05]  /*0e50*/  @!P0 BRA `(.L_x_15) ;  /* 0x0000000000808947 */ /* 0x000fea0003800000 */
[----:B------:R-:W-:-:S13]  /*0e60*/  ISETP.GT.AND P0, PT, R16, 0xfe, PT ;  /* 0x000000fe1000780c */ /* 0x000fda0003f04270 */
[----:B------:R-:W-:Y:S05]  /*0e70*/  @P0 BRA `(.L_x_16) ;  /* 0x00000000006c0947 */ /* 0x000fea0003800000 */
[----:B------:R-:W-:-:S13]  /*0e80*/  ISETP.GE.AND P0, PT, R16, 0x1, PT ;  /* 0x000000011000780c */ /* 0x000fda0003f06270 */
[----:B------:R-:W-:Y:S05]  /*0e90*/  @P0 BRA `(.L_x_17) ;  /* 0x0000000000740947 */ /* 0x000fea0003800000 */
[----:B------:R-:W-:Y:S02]  /*0ea0*/  ISETP.GE.AND P0, PT, R16, -0x18, PT ;  /* 0xffffffe81000780c */ /* 0x000fe40003f06270 */
[----:B------:R-:W-:-:S11]  /*0eb0*/  LOP3.LUT R0, R0, 0x80000000, RZ, 0xc0, !PT ;  /* 0x8000000000007812 */ /* 0x000fd600078ec0ff */
[----:B------:R-:W-:Y:S05]  /*0ec0*/  @!P0 BRA `(.L_x_17) ;  /* 0x0000000000688947 */ /* 0x000fea0003800000 */
[CCC-:B------:R-:W-:Y:S01]  /*0ed0*/  FFMA.RZ R11, R3.reuse, R19.reuse, R18.reuse ;  /* 0x00000013030b7223 */ /* 0x1c0fe2000000c012 */
[-CC-:B------:R-:W-:Y:S01]  /*0ee0*/  FFMA.RM R12, R3, R19.reuse, R18.reuse ;  /* 0x00000013030c7223 */ /* 0x180fe20000004012 */
[C---:B------:R-:W-:Y:S02]  /*0ef0*/  ISETP.NE.AND P2, PT, R16.reuse, RZ, PT ;  /* 0x000000ff1000720c */ /* 0x040fe40003f45270 */
[C---:B------:R-:W-:Y:S02]  /*0f00*/  ISETP.NE.AND P1, PT, R16.reuse, RZ, PT ;  /* 0x000000ff1000720c */ /* 0x040fe40003f25270 */
[----:B------:R-:W-:Y:S01]  /*0f10*/  LOP3.LUT R14, R11, 0x7fffff, RZ, 0xc0, !PT ;  /* 0x007fffff0b0e7812 */ /* 0x000fe200078ec0ff */
[----:B------:R-:W-:Y:S01]  /*0f20*/  FFMA.RP R11, R3, R19, R18 ;  /* 0x00000013030b7223 */ /* 0x000fe20000008012 */
[C---:B------:R-:W-:Y:S01]  /*0f30*/  VIADD R3, R16.reuse, 0x20 ;  /* 0x0000002010037836 */ /* 0x040fe20000000000 */
[----:B------:R-:W-:Y:S02]  /*0f40*/  IADD3 R16, PT, PT, -R16, RZ, RZ ;  /* 0x000000ff10107210 */ /* 0x000fe40007ffe1ff */
[----:B------:R-:W-:-:S02]  /*0f50*/  LOP3.LUT R14, R14, 0x800000, RZ, 0xfc, !PT ;  /* 0x008000000e0e7812 */ /* 0x000fc400078efcff */
[----:B------:R-:W-:Y:S02]  /*0f60*/  FSETP.NEU.FTZ.AND P0, PT, R11, R12, PT ;  /* 0x0000000c0b00720b */ /* 0x000fe40003f1d000 */
[----:B------:R-:W-:Y:S02]  /*0f70*/  SHF.L.U32 R3, R14, R3, RZ ;  /* 0x000000030e037219 */ /* 0x000fe400000006ff */
[----:B------:R-:W-:Y:S02]  /*0f80*/  SEL R11, R16, RZ, P2 ;  /* 0x000000ff100b7207 */ /* 0x000fe40001000000 */
[----:B------:R-:W-:Y:S02]  /*0f90*/  ISETP.NE.AND P1, PT, R3, RZ, P1 ;  /* 0x000000ff0300720c */ /* 0x000fe40000f25270 */
[----:B------:R-:W-:Y:S02]  /*0fa0*/  SHF.R.U32.HI R11, RZ, R11, R14 ;  /* 0x0000000bff0b7219 */ /* 0x000fe4000001160e */
[----:B------:R-:W-:-:S02]  /*0fb0*/  PLOP3.LUT P0, PT, P0, P1, PT, 0xf8, 0x8f ;  /* 0x00000000008f781c */ /* 0x000fc40000703f70 */
[----:B------:R-:W-:Y:S02]  /*0fc0*/  SHF.R.U32.HI R12, RZ, 0x1, R11 ;  /* 0x00000001ff0c7819 */ /* 0x000fe4000001160b */
[----:B------:R-:W-:-:S04]  /*0fd0*/  SEL R3, RZ, 0x1, !P0 ;  /* 0x00000001ff037807 */ /* 0x000fc80004000000 */
[----:B------:R-:W-:-:S04]  /*0fe0*/  LOP3.LUT R14, R3, 0x1, R12, 0xf8, !PT ;  /* 0x00000001030e7812 */ /* 0x000fc800078ef80c */
[----:B------:R-:W-:-:S05]  /*0ff0*/  LOP3.LUT R11, R14, R11, RZ, 0xc0, !PT ;  /* 0x0000000b0e0b7212 */ /* 0x000fca00078ec0ff */
[----:B------:R-:W-:-:S05]  /*1000*/  IMAD.IADD R11, R12, 0x1, R11 ;  /* 0x000000010c0b7824 */ /* 0x000fca00078e020b */
[----:B------:R-:W-:Y:S01]  /*1010*/  LOP3.LUT R0, R11, R0, RZ, 0xfc, !PT ;  /* 0x000000000b007212 */ /* 0x000fe200078efcff */
[----:B------:R-:W-:Y:S06]  /*1020*/  BRA `(.L_x_17) ;  /* 0x0000000000107947 */ /* 0x000fec0003800000 */
.L_x_16:
[----:B------:R-:W-:-:S04]  /*1030*/  LOP3.LUT R0, R0, 0x80000000, RZ, 0xc0, !PT ;  /* 0x8000000000007812 */ /* 0x000fc800078ec0ff */
[----:B------:R-:W-:Y:S01]  /*1040*/  LOP3.LUT R0, R0, 0x7f800000, RZ, 0xfc, !PT ;  /* 0x7f80000000007812 */ /* 0x000fe200078efcff */
[----:B------:R-:W-:Y:S06]  /*1050*/  BRA `(.L_x_17) ;  /* 0x0000000000047947 */ /* 0x000fec0003800000 */
.L_x_15:
[----:B------:R-:W-:-:S07]  /*1060*/  IMAD R0, R11, 0x800000, R0 ;  /* 0x008000000b007824 */ /* 0x000fce00078e0200 */
.L_x_17:
[----:B------:R-:W-:Y:S05]  /*1070*/  BSYNC.RECONVERGENT B2 ;  /* 0x0000000000027941 */ /* 0x000fea0003800200 */
.L_x_14:
[----:B------:R-:W-:Y:S05]  /*1080*/  BRA `(.L_x_18) ;  /* 0x0000000000207947 */ /* 0x000fea0003800000 */
.L_x_13:
[----:B------:R-:W-:-:S04]  /*1090*/  LOP3.LUT R0, R14, 0x80000000, R3, 0x48, !PT ;  /* 0x800000000e007812 */ /* 0x000fc800078e4803 */
[----:B------:R-:W-:Y:S01]  /*10a0*/  LOP3.LUT R0, R0, 0x7f800000, RZ, 0xfc, !PT ;  /* 0x7f80000000007812 */ /* 0x000fe200078efcff */
[----:B------:R-:W-:Y:S06]  /*10b0*/  BRA `(.L_x_18) ;  /* 0x0000000000147947 */ /* 0x000fec0003800000 */
.L_x_12:
[----:B------:R-:W-:Y:S01]  /*10c0*/  LOP3.LUT R0, R14, 0x80000000, R3, 0x48, !PT ;  /* 0x800000000e007812 */ /* 0x000fe200078e4803 */
[----:B------:R-:W-:Y:S06]  /*10d0*/  BRA `(.L_x_18) ;  /* 0x00000000000c7947 */ /* 0x000fec0003800000 */
.L_x_11:
[----:B------:R-:W0:Y:S01]  /*10e0*/  MUFU.RSQ R0, -QNAN ;  /* 0xffc0000000007908 */ /* 0x000e220000001400 */
[----:B------:R-:W-:Y:S05]  /*10f0*/  BRA `(.L_x_18) ;  /* 0x0000000000047947 */ /* 0x000fea0003800000 */
.L_x_10:
[----:B------:R-:W-:-:S07]  /*1100*/  FADD.FTZ R0, R3, R0 ;  /* 0x0000000003007221 */ /* 0x000fce0000010000 */
.L_x_18:
[----:B------:R-:W-:Y:S05]  /*1110*/  BSYNC.RECONVERGENT B1 ;  /* 0x0000000000017941 */ /* 0x000fea0003800200 */
.L_x_8:
[----:B------:R-:W-:-:S04]  /*1120*/  IMAD.MOV.U32 R3, RZ, RZ, 0x0 ;  /* 0x00000000ff037424 */ /* 0x000fc800078e00ff */
[----:B0-----:R-:W-:Y:S05]  /*1130*/  RET.REL.NODEC R2 `(_Z11warp_affinePhiiPfiihS0_) ;  /* 0xffffffec02b07950 */ /* 0x001fea0003c3ffff */
.L_x_19:
[----:B------:R-:W-:-:S00]  /*1140*/  BRA `(.L_x_19) ;  /* 0xfffffffc00fc7947 */ /* 0x000fc0000383ffff */
[----:B------:R-:W-:-:S00]  /*1150*/  NOP ;  /* 0x0000000000007918 */ /* 0x000fc00000000000 */
        /* <DEDUP_REMOVED lines=10> */
.L_x_20:


//--------------------- .nv.shared.reserved.0     --------------------------
	.section	.nv.shared.reserved.0,"aw",@nobits
	.weak		__nv_reservedSMEM_offset_0_alias
	.size		__nv_reservedSMEM_offset_0_alias, 0, 64
	.other		__nv_reservedSMEM_offset_0_alias,@"STO_CUDA_RESERVED_SHARED STV_DEFAULT"
__nv_reservedSMEM_offset_0_alias:
	.zero		0
	.zero		64


//--------------------- .nv.constant0._Z11warp_affinePhiiPfiihS0_ --------------------------
	.section	.nv.constant0._Z11warp_affinePhiiPfiihS0_,"a",@progbits
	.sectionflags	@""
	.align	4
.nv.constant0._Z11warp_affinePhiiPfiihS0_:
	.zero		944


//--------------------- SYMBOLS --------------------------

	.type		.nv.reservedSmem.offset0,@object
	.size		.nv.reservedSmem.offset0,0x4
